//
// Generated by NVIDIA NVVM Compiler
//
// Compiler Build ID: CL-36424714
// Cuda compilation tools, release 13.0, V13.0.88
// Based on NVVM 20.0.0
//

.version 9.0
.target sm_100
.address_size 64

	// .globl	_Z6kerneliiPj

.visible .entry _Z6kerneliiPj(
	.param .u32 _Z6kerneliiPj_param_0,
	.param .u32 _Z6kerneliiPj_param_1,
	.param .u64 .ptr .align 1 _Z6kerneliiPj_param_2
)
{
	.reg .pred 	%p<7>;
	.reg .b32 	%r<62>;
	.reg .b64 	%rd<5>;

	ld.param.u32 	%r18, [_Z6kerneliiPj_param_0];
	ld.param.u32 	%r17, [_Z6kerneliiPj_param_1];
	ld.param.u64 	%rd2, [_Z6kerneliiPj_param_2];
	mov.u32 	%r19, %ntid.x;
	mov.u32 	%r20, %nctaid.x;
	mov.u32 	%r21, %ctaid.y;
	mov.u32 	%r22, %ctaid.x;
	mov.u32 	%r23, %tid.x;
	mad.lo.s32 	%r24, %r21, %r20, %r22;
	mad.lo.s32 	%r1, %r24, %r19, %r23;
	setp.ge.s32 	%p1, %r1, %r18;
	@%p1 bra 	$L__BB0_9;
	cvta.to.global.u64 	%rd3, %rd2;
	mul.wide.s32 	%rd4, %r1, 4;
	add.s64 	%rd1, %rd3, %rd4;
	ld.global.u32 	%r61, [%rd1];
	setp.lt.s32 	%p2, %r17, 1;
	@%p2 bra 	$L__BB0_8;
	and.b32  	%r3, %r17, 3;
	setp.lt.u32 	%p3, %r17, 4;
	@%p3 bra 	$L__BB0_5;
	and.b32  	%r26, %r17, 2147483644;
	neg.s32 	%r55, %r26;
$L__BB0_4:
	shl.b32 	%r27, %r61, 13;
	xor.b32  	%r28, %r27, %r61;
	shr.u32 	%r29, %r28, 17;
	xor.b32  	%r30, %r29, %r28;
	shl.b32 	%r31, %r30, 5;
	xor.b32  	%r32, %r31, %r30;
	shl.b32 	%r33, %r32, 13;
	xor.b32  	%r34, %r33, %r32;
	shr.u32 	%r35, %r34, 17;
	xor.b32  	%r36, %r35, %r34;
	shl.b32 	%r37, %r36, 5;
	xor.b32  	%r38, %r37, %r36;
	shl.b32 	%r39, %r38, 13;
	xor.b32  	%r40, %r39, %r38;
	shr.u32 	%r41, %r40, 17;
	xor.b32  	%r42, %r41, %r40;
	shl.b32 	%r43, %r42, 5;
	xor.b32  	%r44, %r43, %r42;
	shl.b32 	%r45, %r44, 13;
	xor.b32  	%r46, %r45, %r44;
	shr.u32 	%r47, %r46, 17;
	xor.b32  	%r48, %r47, %r46;
	shl.b32 	%r49, %r48, 5;
	xor.b32  	%r61, %r49, %r48;
	add.s32 	%r55, %r55, 4;
	setp.ne.s32 	%p4, %r55, 0;
	@%p4 bra 	$L__BB0_4;
$L__BB0_5:
	setp.eq.s32 	%p5, %r3, 0;
	@%p5 bra 	$L__BB0_8;
	neg.s32 	%r59, %r3;
$L__BB0_7:
	.pragma "nounroll";
	shl.b32 	%r50, %r61, 13;
	xor.b32  	%r51, %r50, %r61;
	shr.u32 	%r52, %r51, 17;
	xor.b32  	%r53, %r52, %r51;
	shl.b32 	%r54, %r53, 5;
	xor.b32  	%r61, %r54, %r53;
	add.s32 	%r59, %r59, 1;
	setp.ne.s32 	%p6, %r59, 0;
	@%p6 bra 	$L__BB0_7;
$L__BB0_8:
	st.global.u32 	[%rd1], %r61;
$L__BB0_9:
	ret;

}


// ===== COMPILED SASS (sm_100) =====

	.target	sm_100

	.elftype	@"ET_EXEC"


//--------------------- .note.nv.tkinfo           --------------------------
	.section	.note.nv.tkinfo,"",@"SHT_NOTE"
	.sectionflags	@"SHF_NOTE_NV_TKINFO"
	.tkinfo
        /*0018*/ 	.word	0x00000002
        /*0030*/ 	.string	""
        /*0030*/ 	.string	"ptxas"
        /*0030*/ 	.string	"Cuda compilation tools, release 13.0, V13.0.88"
        /*0030*/ 	.string	"Build cuda_13.0.r13.0/compiler.36424714_0"
        /*0030*/ 	.string	"-arch sm_100 -m 64 "



//--------------------- .note.nv.cuinfo           --------------------------
	.section	.note.nv.cuinfo,"",@"SHT_NOTE"
	.sectionflags	@"SHF_NOTE_NV_CUINFO"
        /*0018*/ 	.short	0x0002
        /*001a*/ 	.short	0x0064
        /*001c*/ 	.short	0x0082
	.zero		2


//--------------------- .nv.info                  --------------------------
	.section	.nv.info,"",@"SHT_CUDA_INFO"
	.align	4


	//----- nvinfo : EIATTR_REGCOUNT
	.align		4
        /*0000*/ 	.byte	0x04, 0x2f
        /*0002*/ 	.short	(.L_1 - .L_0)
	.align		4
.L_0:
        /*0004*/ 	.word	index@(_Z6kerneliiPj)
        /*0008*/ 	.word	0x00000008


	//----- nvinfo : EIATTR_FRAME_SIZE
	.align		4
.L_1:
        /*000c*/ 	.byte	0x04, 0x11
        /*000e*/ 	.short	(.L_3 - .L_2)
	.align		4
.L_2:
        /*0010*/ 	.word	index@(_Z6kerneliiPj)
        /*0014*/ 	.word	0x00000000


	//----- nvinfo : EIATTR_MIN_STACK_SIZE
	.align		4
.L_3:
        /*0018*/ 	.byte	0x04, 0x12
        /*001a*/ 	.short	(.L_5 - .L_4)
	.align		4
.L_4:
        /*001c*/ 	.word	index@(_Z6kerneliiPj)
        /*0020*/ 	.word	0x00000000
.L_5:


//--------------------- .nv.compat                --------------------------
	.section	.nv.compat,"",@"SHT_CUDA_COMPAT_INFO"
	.align	4
        /*0000*/ 	.byte	0x02, 0x09, 0x00, 0x00, 0x02, 0x02, 0x01, 0x00, 0x02, 0x05, 0x05, 0x00, 0x03, 0x07, 0x01, 0x01
        /*0010*/ 	.byte	0x02, 0x03, 0x00, 0x00, 0x02, 0x06, 0x01, 0x00, 0x04, 0x0b, 0x08, 0x00, 0x09, 0x00, 0x00, 0x00
        /*0020*/ 	.byte	0x00, 0x00, 0x00, 0x00


//--------------------- .nv.info._Z6kerneliiPj    --------------------------
	.section	.nv.info._Z6kerneliiPj,"",@"SHT_CUDA_INFO"
	.sectionflags	@""
	.align	4


	//----- nvinfo : EIATTR_CUDA_API_VERSION
	.align		4
        /*0000*/ 	.byte	0x04, 0x37
        /*0002*/ 	.short	(.L_7 - .L_6)
.L_6:
        /*0004*/ 	.word	0x00000082


	//----- nvinfo : EIATTR_KPARAM_INFO
	.align		4
.L_7:
        /*0008*/ 	.byte	0x04, 0x17
        /*000a*/ 	.short	(.L_9 - .L_8)
.L_8:
        /*000c*/ 	.word	0x00000000
        /*0010*/ 	.short	0x0002
        /*0012*/ 	.short	0x0008
        /*0014*/ 	.byte	0x00, 0xf5, 0x21, 0x00


	//----- nvinfo : EIATTR_KPARAM_INFO
	.align		4
.L_9:
        /*0018*/ 	.byte	0x04, 0x17
        /*001a*/ 	.short	(.L_11 - .L_10)
.L_10:
        /*001c*/ 	.word	0x00000000
        /*0020*/ 	.short	0x0001
        /*0022*/ 	.short	0x0004
        /*0024*/ 	.byte	0x00, 0xf0, 0x11, 0x00


	//----- nvinfo : EIATTR_KPARAM_INFO
	.align		4
.L_11:
        /*0028*/ 	.byte	0x04, 0x17
        /*002a*/ 	.short	(.L_13 - .L_12)
.L_12:
        /*002c*/ 	.word	0x00000000
        /*0030*/ 	.short	0x0000
        /*0032*/ 	.short	0x0000
        /*0034*/ 	.byte	0x00, 0xf0, 0x11, 0x00


	//----- nvinfo : EIATTR_SPARSE_MMA_MASK
	.align		4
.L_13:
        /*0038*/ 	.byte	0x03, 0x50
        /*003a*/ 	.short	0x0000


	//----- nvinfo : EIATTR_MAXREG_COUNT
	.align		4
        /*003c*/ 	.byte	0x03, 0x1b
        /*003e*/ 	.short	0x00ff


	//----- nvinfo : EIATTR_MERCURY_ISA_VERSION
	.align		4
        /*0040*/ 	.byte	0x03, 0x5f
        /*0042*/ 	.short	0x0101


	//----- nvinfo : EIATTR_VRC_CTA_INIT_COUNT
	.align		4
        /*0044*/ 	.byte	0x02, 0x4a
	.zero		1
	.zero		1


	//----- nvinfo : EIATTR_EXIT_INSTR_OFFSETS
	.align		4
        /*0048*/ 	.byte	0x04, 0x1c
        /*004a*/ 	.short	(.L_15 - .L_14)


	//   ....[0]....
.L_14:
        /*004c*/ 	.word	0x000000a0


	//   ....[1]....
        /*0050*/ 	.word	0x000003f0


	//----- nvinfo : EIATTR_CBANK_PARAM_SIZE
	.align		4
.L_15:
        /*0054*/ 	.byte	0x03, 0x19
        /*0056*/ 	.short	0x0010


	//----- nvinfo : EIATTR_PARAM_CBANK
	.align		4
        /*0058*/ 	.byte	0x04, 0x0a
        /*005a*/ 	.short	(.L_17 - .L_16)
	.align		4
.L_16:
        /*005c*/ 	.word	index@(.nv.constant0._Z6kerneliiPj)
        /*0060*/ 	.short	0x0380
        /*0062*/ 	.short	0x0010


	//----- nvinfo : EIATTR_SW_WAR
	.align		4
.L_17:
        /*0064*/ 	.byte	0x04, 0x36
        /*0066*/ 	.short	(.L_19 - .L_18)
.L_18:
        /*0068*/ 	.word	0x00000008
.L_19:


//--------------------- .nv.callgraph             --------------------------
	.section	.nv.callgraph,"",@"SHT_CUDA_CALLGRAPH"
	.align	4
	.sectionentsize	8
	.align		4
        /*0000*/ 	.word	0x00000000
	.align		4
        /*0004*/ 	.word	0xffffffff
	.align		4
        /*0008*/ 	.word	0x00000000
	.align		4
        /*000c*/ 	.word	0xfffffffe
	.align		4
        /*0010*/ 	.word	0x00000000
	.align		4
        /*0014*/ 	.word	0xfffffffd
	.align		4
        /*0018*/ 	.word	0x00000000
	.align		4
        /*001c*/ 	.word	0xfffffffc


//--------------------- .text._Z6kerneliiPj       --------------------------
	.section	.text._Z6kerneliiPj,"ax",@progbits
	.align	128
        .global         _Z6kerneliiPj
        .type           _Z6kerneliiPj,@function
        .size           _Z6kerneliiPj,(.L_x_5 - _Z6kerneliiPj)
        .other          _Z6kerneliiPj,@"STO_CUDA_ENTRY STV_DEFAULT"
_Z6kerneliiPj:
.text._Z6kerneliiPj:
[----:B------:R-:W-:Y:S01]  /*0000*/  LDC R1, c[0x0][0x37c] ;  /* 0x0000df00ff017b82 */ /* 0x000fe20000000800 */
[----:B------:R-:W0:Y:S01]  /*0010*/  S2R R0, SR_CTAID.Y ;  /* 0x0000000000007919 */ /* 0x000e220000002600 */
[----:B------:R-:W1:Y:S01]  /*0020*/  LDCU UR4, c[0x0][0x360] ;  /* 0x00006c00ff0477ac */ /* 0x000e620008000800 */
[----:B------:R-:W0:Y:S01]  /*0030*/  S2R R3, SR_CTAID.X ;  /* 0x0000000000037919 */ /* 0x000e220000002500 */
[----:B------:R-:W0:Y:S01]  /*0040*/  LDCU UR5, c[0x0][0x370] ;  /* 0x00006e00ff0577ac */ /* 0x000e220008000800 */
[----:B------:R-:W1:Y:S01]  /*0050*/  S2R R5, SR_TID.X ;  /* 0x0000000000057919 */ /* 0x000e620000002100 */
[----:B------:R-:W2:Y:S01]  /*0060*/  LDCU UR6, c[0x0][0x380] ;  /* 0x00007000ff0677ac */ /* 0x000ea20008000800 */
[----:B0-----:R-:W-:-:S04]  /*0070*/  IMAD R0, R0, UR5, R3 ;  /* 0x0000000500007c24 */ /* 0x001fc8000f8e0203 */
[----:B-1----:R-:W-:-:S05]  /*0080*/  IMAD R5, R0, UR4, R5 ;  /* 0x0000000400057c24 */ /* 0x002fca000f8e0205 */
[----:B--2---:R-:W-:-:S13]  /*0090*/  ISETP.GE.AND P0, PT, R5, UR6, PT ;  /* 0x0000000605007c0c */ /* 0x004fda000bf06270 */
[----:B------:R-:W-:Y:S05]  /*00a0*/  @P0 EXIT ;  /* 0x000000000000094d */ /* 0x000fea0003800000 */
[----:B------:R-:W0:Y:S01]  /*00b0*/  LDC.64 R2, c[0x0][0x388] ;  /* 0x0000e200ff027b82 */ /* 0x000e220000000a00 */
[----:B------:R-:W1:Y:S01]  /*00c0*/  LDCU.64 UR6, c[0x0][0x358] ;  /* 0x00006b00ff0677ac */ /* 0x000e620008000a00 */
[----:B------:R-:W2:Y:S01]  /*00d0*/  LDCU UR5, c[0x0][0x384] ;  /* 0x00007080ff0577ac */ /* 0x000ea20008000800 */
[----:B0-----:R-:W-:-:S05]  /*00e0*/  IMAD.WIDE R2, R5, 0x4, R2 ;  /* 0x0000000405027825 */ /* 0x001fca00078e0202 */
[----:B-1----:R0:W5:Y:S01]  /*00f0*/  LDG.E R5, desc[UR6][R2.64] ;  /* 0x0000000602057981 */ /* 0x002162000c1e1900 */
[----:B--2---:R-:W-:-:S09]  /*0100*/  UISETP.GE.AND UP0, UPT, UR5, 0x1, UPT ;  /* 0x000000010500788c */ /* 0x004fd2000bf06270 */
[----:B0-----:R-:W-:Y:S05]  /*0110*/  BRA.U !UP0, `(.L_x_0) ;  /* 0x0000000108b07547 */ /* 0x001fea000b800000 */
[----:B------:R-:W-:Y:S02]  /*0120*/  UISETP.GE.U32.AND UP1, UPT, UR5, 0x4, UPT ;  /* 0x000000040500788c */ /* 0x000fe4000bf26070 */
[----:B------:R-:W-:-:S04]  /*0130*/  ULOP3.LUT UR4, UR5, 0x3, URZ, 0xc0, !UPT ;  /* 0x0000000305047892 */ /* 0x000fc8000f8ec0ff */
[----:B------:R-:W-:-:S03]  /*0140*/  UISETP.NE.AND UP0, UPT, UR4, URZ, UPT ;  /* 0x000000ff0400728c */ /* 0x000fc6000bf05270 */
[----:B------:R-:W-:Y:S08]  /*0150*/  BRA.U !UP1, `(.L_x_1) ;  /* 0x0000000109747547 */ /* 0x000ff0000b800000 */
[----:B------:R-:W-:-:S04]  /*0160*/  ULOP3.LUT UR5, UR5, 0x7ffffffc, URZ, 0xc0, !UPT ;  /* 0x7ffffffc05057892 */ /* 0x000fc8000f8ec0ff */
[----:B------:R-:W-:-:S12]  /*0170*/  UIADD3 UR5, UPT, UPT, -UR5, URZ, URZ ;  /* 0x000000ff05057290 */ /* 0x000fd8000fffe1ff */
.L_x_2:
[----:B-----5:R-:W-:Y:S01]  /*0180*/  IMAD.SHL.U32 R0, R5, 0x2000, RZ ;  /* 0x0000200005007824 */ /* 0x020fe200078e00ff */
[----:B------:R-:W-:-:S04]  /*0190*/  UIADD3 UR5, UPT, UPT, UR5, 0x4, URZ ;  /* 0x0000000405057890 */ /* 0x000fc8000fffe0ff */
[----:B------:R-:W-:Y:S01]  /*01a0*/  LOP3.LUT R0, R0, R5, RZ, 0x3c, !PT ;  /* 0x0000000500007212 */ /* 0x000fe200078e3cff */
[----:B------:R-:W-:-:S03]  /*01b0*/  UISETP.NE.AND UP1, UPT, UR5, URZ, UPT ;  /* 0x000000ff0500728c */ /* 0x000fc6000bf25270 */
[----:B------:R-:W-:-:S04]  /*01c0*/  SHF.R.U32.HI R5, RZ, 0x11, R0 ;  /* 0x00000011ff057819 */ /* 0x000fc80000011600 */
[----:B------:R-:W-:-:S05]  /*01d0*/  LOP3.LUT R5, R5, R0, RZ, 0x3c, !PT ;  /* 0x0000000005057212 */ /* 0x000fca00078e3cff */
[----:B------:R-:W-:-:S05]  /*01e0*/  IMAD.SHL.U32 R0, R5, 0x20, RZ ;  /* 0x0000002005007824 */ /* 0x000fca00078e00ff */
[----:B------:R-:W-:-:S05]  /*01f0*/  LOP3.LUT R0, R0, R5, RZ, 0x3c, !PT ;  /* 0x0000000500007212 */ /* 0x000fca00078e3cff */
[----:B------:R-:W-:-:S05]  /*0200*/  IMAD.SHL.U32 R5, R0, 0x2000, RZ ;  /* 0x0000200000057824 */ /* 0x000fca00078e00ff */
[----:B------:R-:W-:-:S04]  /*0210*/  LOP3.LUT R5, R5, R0, RZ, 0x3c, !PT ;  /* 0x0000000005057212 */ /* 0x000fc800078e3cff */
        /* <DEDUP_REMOVED lines=15> */
[----:B------:R-:W-:Y:S01]  /*0310*/  LOP3.LUT R5, R5, R0, RZ, 0x3c, !PT ;  /* 0x0000000005057212 */ /* 0x000fe200078e3cff */
[----:B------:R-:W-:Y:S06]  /*0320*/  BRA.U UP1, `(.L_x_2) ;  /* 0xfffffffd01947547 */ /* 0x000fec000b83ffff */
.L_x_1:
[----:B------:R-:W-:Y:S05]  /*0330*/  BRA.U !UP0, `(.L_x_0) ;  /* 0x0000000108287547 */ /* 0x000fea000b800000 */
[----:B------:R-:W-:-:S12]  /*0340*/  UIADD3 UR4, UPT, UPT, -UR4, URZ, URZ ;  /* 0x000000ff04047290 */ /* 0x000fd8000fffe1ff */
.L_x_3:
[----:B-----5:R-:W-:Y:S01]  /*0350*/  IMAD.SHL.U32 R0, R5, 0x2000, RZ ;  /* 0x0000200005007824 */ /* 0x020fe200078e00ff */
[----:B------:R-:W-:-:S04]  /*0360*/  UIADD3 UR4, UPT, UPT, UR4, 0x1, URZ ;  /* 0x0000000104047890 */ /* 0x000fc8000fffe0ff */
[----:B------:R-:W-:Y:S01]  /*0370*/  LOP3.LUT R0, R0, R5, RZ, 0x3c, !PT ;  /* 0x0000000500007212 */ /* 0x000fe200078e3cff */
[----:B------:R-:W-:-:S03]  /*0380*/  UISETP.NE.AND UP0, UPT, UR4, URZ, UPT ;  /* 0x000000ff0400728c */ /* 0x000fc6000bf05270 */
[----:B------:R-:W-:-:S04]  /*0390*/  SHF.R.U32.HI R5, RZ, 0x11, R0 ;  /* 0x00000011ff057819 */ /* 0x000fc80000011600 */
[----:B------:R-:W-:-:S05]  /*03a0*/  LOP3.LUT R5, R5, R0, RZ, 0x3c, !PT ;  /* 0x0000000005057212 */ /* 0x000fca00078e3cff */
[----:B------:R-:W-:-:S05]  /*03b0*/  IMAD.SHL.U32 R0, R5, 0x20, RZ ;  /* 0x0000002005007824 */ /* 0x000fca00078e00ff */
[----:B------:R-:W-:Y:S01]  /*03c0*/  LOP3.LUT R5, R0, R5, RZ, 0x3c, !PT ;  /* 0x0000000500057212 */ /* 0x000fe200078e3cff */
[----:B------:R-:W-:Y:S06]  /*03d0*/  BRA.U UP0, `(.L_x_3) ;  /* 0xfffffffd00dc7547 */ /* 0x000fec000b83ffff */
.L_x_0:
[----:B-----5:R-:W-:Y:S01]  /*03e0*/  STG.E desc[UR6][R2.64], R5 ;  /* 0x0000000502007986 */ /* 0x020fe2000c101906 */
[----:B------:R-:W-:Y:S05]  /*03f0*/  EXIT ;  /* 0x000000000000794d */ /* 0x000fea0003800000 */
.L_x_4:
[----:B------:R-:W-:-:S00]  /*0400*/  BRA `(.L_x_4) ;  /* 0xfffffffc00fc7947 */ /* 0x000fc0000383ffff */
[----:B------:R-:W-:-:S00]  /*0410*/  NOP ;  /* 0x0000000000007918 */ /* 0x000fc00000000000 */
        /* <DEDUP_REMOVED lines=14> */
.L_x_5:


//--------------------- .nv.shared.reserved.0     --------------------------
	.section	.nv.shared.reserved.0,"aw",@nobits
	.weak		__nv_reservedSMEM_offset_0_alias
	.size		__nv_reservedSMEM_offset_0_alias, 0, 64
	.other		__nv_reservedSMEM_offset_0_alias,@"STO_CUDA_RESERVED_SHARED STV_DEFAULT"
__nv_reservedSMEM_offset_0_alias:
	.zero		0
	.zero		64


//--------------------- .nv.constant0._Z6kerneliiPj --------------------------
	.section	.nv.constant0._Z6kerneliiPj,"a",@progbits
	.sectionflags	@""
	.align	4
.nv.constant0._Z6kerneliiPj:
	.zero		912


//--------------------- SYMBOLS --------------------------

	.type		.nv.reservedSmem.offset0,@object
	.size		.nv.reservedSmem.offset0,0x4
